	.headerflags	@"EF_CUDA_TEXMODE_UNIFIED EF_CUDA_64BIT_ADDRESS EF_CUDA_ACCELERATORS EF_CUDA_SM90 EF_CUDA_VIRTUAL_SM(EF_CUDA_SM90)"
	.elftype	@"ET_EXEC"


//--------------------- .nv.info                  --------------------------
	.section	.nv.info,"",@"SHT_CUDA_INFO"
	.align	4


	//----- nvinfo : EIATTR_REGCOUNT
	.align		4
        /*0000*/ 	.byte	0x04, 0x2f
        /*0002*/ 	.short	(.L_2 - .L_1)
	.align		4
.L_1:
        /*0004*/ 	.word	index@(triton_per_fused_native_group_norm_26)
        /*0008*/ 	.word	0x00000012


	//----- nvinfo : EIATTR_MIN_STACK_SIZE
	.align		4
.L_2:
        /*000c*/ 	.byte	0x04, 0x12
        /*000e*/ 	.short	(.L_4 - .L_3)
	.align		4
.L_3:
        /*0010*/ 	.word	index@(triton_per_fused_native_group_norm_26)
        /*0014*/ 	.word	0x00000000


	//----- nvinfo : EIATTR_FRAME_SIZE
	.align		4
.L_4:
        /*0018*/ 	.byte	0x04, 0x11
        /*001a*/ 	.short	(.L_6 - .L_5)
	.align		4
.L_5:
        /*001c*/ 	.word	index@(triton_per_fused_native_group_norm_26)
        /*0020*/ 	.word	0x00000000


	//----- nvinfo : EIATTR_MIN_STACK_SIZE
	.align		4
.L_6:
        /*0024*/ 	.byte	0x04, 0x12
        /*0026*/ 	.short	(.L_8 - .L_7)
	.align		4
.L_7:
        /*0028*/ 	.word	index@(triton_per_fused_native_group_norm_26)
        /*002c*/ 	.word	0x00000000
.L_8:


//--------------------- .nv.info.triton_per_fused_native_group_norm_26 --------------------------
	.section	.nv.info.triton_per_fused_native_group_norm_26,"",@"SHT_CUDA_INFO"
	.sectionflags	@""
	.align	4


	//----- nvinfo : EIATTR_CUDA_API_VERSION
	.align		4
        /*0000*/ 	.byte	0x04, 0x37
        /*0002*/ 	.short	(.L_10 - .L_9)
.L_9:
        /*0004*/ 	.word	0x0000007c


	//----- nvinfo : EIATTR_KPARAM_INFO
	.align		4
.L_10:
        /*0008*/ 	.byte	0x04, 0x17
        /*000a*/ 	.short	(.L_12 - .L_11)
.L_11:
        /*000c*/ 	.word	0x00000000
        /*0010*/ 	.short	0x0005
        /*0012*/ 	.short	0x0024
        /*0014*/ 	.byte	0x00, 0xf0, 0x11, 0x00


	//----- nvinfo : EIATTR_KPARAM_INFO
	.align		4
.L_12:
        /*0018*/ 	.byte	0x04, 0x17
        /*001a*/ 	.short	(.L_14 - .L_13)
.L_13:
        /*001c*/ 	.word	0x00000000
        /*0020*/ 	.short	0x0004
        /*0022*/ 	.short	0x0020
        /*0024*/ 	.byte	0x00, 0xf0, 0x11, 0x00


	//----- nvinfo : EIATTR_KPARAM_INFO
	.align		4
.L_14:
        /*0028*/ 	.byte	0x04, 0x17
        /*002a*/ 	.short	(.L_16 - .L_15)
.L_15:
        /*002c*/ 	.word	0x00000000
        /*0030*/ 	.short	0x0003
        /*0032*/ 	.short	0x0018
        /*0034*/ 	.byte	0x00, 0xf4, 0x21, 0x00


	//----- nvinfo : EIATTR_KPARAM_INFO
	.align		4
.L_16:
        /*0038*/ 	.byte	0x04, 0x17
        /*003a*/ 	.short	(.L_18 - .L_17)
.L_17:
        /*003c*/ 	.word	0x00000000
        /*0040*/ 	.short	0x0002
        /*0042*/ 	.short	0x0010
        /*0044*/ 	.byte	0x00, 0xf4, 0x21, 0x00


	//----- nvinfo : EIATTR_KPARAM_INFO
	.align		4
.L_18:
        /*0048*/ 	.byte	0x04, 0x17
        /*004a*/ 	.short	(.L_20 - .L_19)
.L_19:
        /*004c*/ 	.word	0x00000000
        /*0050*/ 	.short	0x0001
        /*0052*/ 	.short	0x0008
        /*0054*/ 	.byte	0x00, 0xf4, 0x21, 0x00


	//----- nvinfo : EIATTR_KPARAM_INFO
	.align		4
.L_20:
        /*0058*/ 	.byte	0x04, 0x17
        /*005a*/ 	.short	(.L_22 - .L_21)
.L_21:
        /*005c*/ 	.word	0x00000000
        /*0060*/ 	.short	0x0000
        /*0062*/ 	.short	0x0000
        /*0064*/ 	.byte	0x00, 0xf4, 0x21, 0x00


	//----- nvinfo : EIATTR_SPARSE_MMA_MASK
	.align		4
.L_22:
        /*0068*/ 	.byte	0x03, 0x50
        /*006a*/ 	.short	0x0000


	//----- nvinfo : EIATTR_MAXREG_COUNT
	.align		4
        /*006c*/ 	.byte	0x03, 0x1b
        /*006e*/ 	.short	0x00ff


	//----- nvinfo : EIATTR_COOP_GROUP_MASK_REGIDS
	.align		4
        /*0070*/ 	.byte	0x04, 0x29
        /*0072*/ 	.short	(.L_24 - .L_23)


	//   ....[0]....
.L_23:
        /*0074*/ 	.word	0xffffffff


	//   ....[1]....
        /*0078*/ 	.word	0xffffffff


	//   ....[2]....
        /*007c*/ 	.word	0xffffffff


	//   ....[3]....
        /*0080*/ 	.word	0xffffffff


	//   ....[4]....
        /*0084*/ 	.word	0xffffffff


	//   ....[5]....
        /*0088*/ 	.word	0xffffffff


	//   ....[6]....
        /*008c*/ 	.word	0xffffffff


	//   ....[7]....
        /*0090*/ 	.word	0xffffffff


	//   ....[8]....
        /*0094*/ 	.word	0xffffffff


	//   ....[9]....
        /*0098*/ 	.word	0xffffffff


	//   ....[10]....
        /*009c*/ 	.word	0xffffffff


	//   ....[11]....
        /*00a0*/ 	.word	0xffffffff


	//----- nvinfo : EIATTR_COOP_GROUP_INSTR_OFFSETS
	.align		4
.L_24:
        /*00a4*/ 	.byte	0x04, 0x28
        /*00a6*/ 	.short	(.L_26 - .L_25)


	//   ....[0]....
.L_25:
        /*00a8*/ 	.word	0x00000140


	//   ....[1]....
        /*00ac*/ 	.word	0x00000170


	//   ....[2]....
        /*00b0*/ 	.word	0x000001b0


	//   ....[3]....
        /*00b4*/ 	.word	0x000001d0


	//   ....[4]....
        /*00b8*/ 	.word	0x000001f0


	//   ....[5]....
        /*00bc*/ 	.word	0x00000250


	//   ....[6]....
        /*00c0*/ 	.word	0x00000300


	//   ....[7]....
        /*00c4*/ 	.word	0x00000320


	//   ....[8]....
        /*00c8*/ 	.word	0x00000340


	//   ....[9]....
        /*00cc*/ 	.word	0x00000360


	//   ....[10]....
        /*00d0*/ 	.word	0x00000390


	//   ....[11]....
        /*00d4*/ 	.word	0x00000400


	//----- nvinfo : EIATTR_EXIT_INSTR_OFFSETS
	.align		4
.L_26:
        /*00d8*/ 	.byte	0x04, 0x1c
        /*00da*/ 	.short	(.L_28 - .L_27)


	//   ....[0]....
.L_27:
        /*00dc*/ 	.word	0x000004d0


	//   ....[1]....
        /*00e0*/ 	.word	0x000004f0


	//----- nvinfo : EIATTR_REQNTID
	.align		4
.L_28:
        /*00e4*/ 	.byte	0x04, 0x10
        /*00e6*/ 	.short	(.L_30 - .L_29)
.L_29:
        /*00e8*/ 	.word	0x00000040
        /*00ec*/ 	.word	0x00000001
        /*00f0*/ 	.word	0x00000001


	//----- nvinfo : EIATTR_CBANK_PARAM_SIZE
	.align		4
.L_30:
        /*00f4*/ 	.byte	0x03, 0x19
        /*00f6*/ 	.short	0x0028


	//----- nvinfo : EIATTR_PARAM_CBANK
	.align		4
        /*00f8*/ 	.byte	0x04, 0x0a
        /*00fa*/ 	.short	(.L_32 - .L_31)
	.align		4
.L_31:
        /*00fc*/ 	.word	index@(.nv.constant0.triton_per_fused_native_group_norm_26)
        /*0100*/ 	.short	0x0210
        /*0102*/ 	.short	0x0028


	//----- nvinfo : EIATTR_SW_WAR
	.align		4
.L_32:
        /*0104*/ 	.byte	0x04, 0x36
        /*0106*/ 	.short	(.L_34 - .L_33)
.L_33:
        /*0108*/ 	.word	0x00000008
.L_34:


//--------------------- .nv.callgraph             --------------------------
	.section	.nv.callgraph,"",@"SHT_CUDA_CALLGRAPH"
	.align	4
	.sectionentsize	8
	.align		4
        /*0000*/ 	.word	0x00000000
	.align		4
        /*0004*/ 	.word	0xffffffff
	.align		4
        /*0008*/ 	.word	0x00000000
	.align		4
        /*000c*/ 	.word	0xfffffffe
	.align		4
        /*0010*/ 	.word	0x00000000
	.align		4
        /*0014*/ 	.word	0xfffffffd
	.align		4
        /*0018*/ 	.word	0x00000000
	.align		4
        /*001c*/ 	.word	0xfffffffc


//--------------------- .nv.constant4             --------------------------
	.section	.nv.constant4,"a",@progbits
	.align	8
	.align		8
.nv.constant4:
        /*0000*/ 	.dword	_$_str


//--------------------- .text.triton_per_fused_native_group_norm_26 --------------------------
	.section	.text.triton_per_fused_native_group_norm_26,"ax",@progbits
	.sectionflags	@"SHF_BARRIERS=1"
	.align	128
        .global         triton_per_fused_native_group_norm_26
        .type           triton_per_fused_native_group_norm_26,@function
        .size           triton_per_fused_native_group_norm_26,(.L_x_1 - triton_per_fused_native_group_norm_26)
        .other          triton_per_fused_native_group_norm_26,@"STO_CUDA_ENTRY STV_DEFAULT"
triton_per_fused_native_group_norm_26:
.text.triton_per_fused_native_group_norm_26:
[----:B------:R-:W0:Y:S02]  /*0000*/  LDC R1, c[0x0][0x28] ;  /* 0x00000a00ff017b82 */ /* 0x000e240000000800 */
[----:B------:R-:W1:Y:S01]  /*0010*/  S2R R14, SR_TID.X ;  /* 0x00000000000e7919 */ /* 0x000e620000002100 */
[----:B------:R-:W2:Y:S01]  /*0020*/  LDC.64 R4, c[0x0][0x210] ;  /* 0x00008400ff047b82 */ /* 0x000ea20000000a00 */
[----:B------:R-:W-:Y:S01]  /*0030*/  HFMA2.MMA R6, -RZ, RZ, 0, 0 ;  /* 0x00000000ff067435 */ /* 0x000fe200000001ff */
[----:B------:R-:W-:Y:S01]  /*0040*/  ULDC.64 UR6, c[0x0][0x208] ;  /* 0x0000820000067ab9 */ /* 0x000fe20000000a00 */
[----:B------:R-:W3:Y:S01]  /*0050*/  S2R R0, SR_CTAID.X ;  /* 0x0000000000007919 */ /* 0x000ee20000002500 */
[----:B-1----:R-:W-:Y:S02]  /*0060*/  LOP3.LUT R3, R14, 0x3f, RZ, 0xc0, !PT ;  /* 0x0000003f0e037812 */ /* 0x002fe400078ec0ff */
[C---:B---3--:R-:W-:Y:S02]  /*0070*/  ISETP.GE.AND P0, PT, R0.reuse, 0x80, PT ;  /* 0x000000800000780c */ /* 0x048fe40003f06270 */
[----:B------:R-:W-:-:S05]  /*0080*/  LEA R7, R0, R3, 0x6 ;  /* 0x0000000300077211 */ /* 0x000fca00078e30ff */
[----:B--2---:R-:W-:-:S06]  /*0090*/  IMAD.WIDE R4, R7, 0x4, R4 ;  /* 0x0000000407047825 */ /* 0x004fcc00078e0204 */
[----:B------:R1:W2:Y:S01]  /*00a0*/  @!P0 LDG.E R6, desc[UR6][R4.64] ;  /* 0x0000000604068981 */ /* 0x0002a2000c1e1900 */
[----:B------:R-:W3:Y:S01]  /*00b0*/  S2UR UR5, SR_CgaCtaId ;  /* 0x00000000000579c3 */ /* 0x000ee20000008800 */
[C---:B------:R-:W-:Y:S01]  /*00c0*/  LOP3.LUT P2, RZ, R14.reuse, 0x1f, RZ, 0xc0, !PT ;  /* 0x0000001f0eff7812 */ /* 0x040fe2000784c0ff */
[----:B------:R-:W-:Y:S01]  /*00d0*/  UMOV UR4, 0x400 ;  /* 0x0000040000047882 */ /* 0x000fe20000000000 */
[----:B------:R-:W-:Y:S02]  /*00e0*/  ISETP.GE.AND P3, PT, R14, 0x2, PT ;  /* 0x000000020e00780c */ /* 0x000fe40003f66270 */
[----:B-1----:R-:W-:Y:S01]  /*00f0*/  SHF.R.U32.HI R4, RZ, 0x3, R14 ;  /* 0x00000003ff047819 */ /* 0x002fe2000001160e */
[----:B---3--:R-:W-:-:S06]  /*0100*/  UPRMT UR4, UR5, 0x654, UR4 ;  /* 0x0000065405047896 */ /* 0x008fcc0008000004 */
[----:B------:R-:W-:Y:S02]  /*0110*/  LEA R12, R14, UR4, 0x2 ;  /* 0x000000040e0c7c11 */ /* 0x000fe4000f8e10ff */
[----:B--2---:R-:W-:-:S04]  /*0120*/  SEL R13, R6, RZ, !P0 ;  /* 0x000000ff060d7207 */ /* 0x004fc80004000000 */
[----:B------:R-:W-:-:S05]  /*0130*/  FSEL R6, R13, RZ, !P0 ;  /* 0x000000ff0d067208 */ /* 0x000fca0004000000 */
[----:B------:R-:W1:Y:S02]  /*0140*/  SHFL.BFLY PT, R7, R6, 0x10, 0x1f ;  /* 0x0e001f0006077f89 */ /* 0x000e6400000e0000 */
[----:B-1----:R-:W-:Y:S01]  /*0150*/  FADD R7, R6, R7 ;  /* 0x0000000706077221 */ /* 0x002fe20000000000 */
[----:B------:R-:W-:-:S04]  /*0160*/  LOP3.LUT R6, R14, 0x1, RZ, 0xc0, !PT ;  /* 0x000000010e067812 */ /* 0x000fc800078ec0ff */
[----:B------:R-:W1:Y:S01]  /*0170*/  SHFL.BFLY PT, R8, R7, 0x8, 0x1f ;  /* 0x0d001f0007087f89 */ /* 0x000e6200000e0000 */
[----:B------:R-:W-:-:S04]  /*0180*/  ISETP.NE.U32.AND P1, PT, R6, 0x1, PT ;  /* 0x000000010600780c */ /* 0x000fc80003f25070 */
[----:B------:R-:W-:Y:S01]  /*0190*/  ISETP.LT.AND P1, PT, R14, 0x2, P1 ;  /* 0x000000020e00780c */ /* 0x000fe20000f21270 */
[----:B-1----:R-:W-:-:S05]  /*01a0*/  FADD R8, R7, R8 ;  /* 0x0000000807087221 */ /* 0x002fca0000000000 */
[----:B------:R-:W1:Y:S02]  /*01b0*/  SHFL.BFLY PT, R9, R8, 0x4, 0x1f ;  /* 0x0c801f0008097f89 */ /* 0x000e6400000e0000 */
[----:B-1----:R-:W-:-:S05]  /*01c0*/  FADD R9, R8, R9 ;  /* 0x0000000908097221 */ /* 0x002fca0000000000 */
[----:B------:R-:W1:Y:S02]  /*01d0*/  SHFL.BFLY PT, R10, R9, 0x2, 0x1f ;  /* 0x0c401f00090a7f89 */ /* 0x000e6400000e0000 */
[----:B-1----:R-:W-:-:S05]  /*01e0*/  FADD R10, R9, R10 ;  /* 0x0000000a090a7221 */ /* 0x002fca0000000000 */
[----:B------:R-:W1:Y:S02]  /*01f0*/  SHFL.BFLY PT, R5, R10, 0x1, 0x1f ;  /* 0x0c201f000a057f89 */ /* 0x000e6400000e0000 */
[----:B-1----:R-:W-:Y:S01]  /*0200*/  FADD R8, R10, R5 ;  /* 0x000000050a087221 */ /* 0x002fe20000000000 */
[----:B------:R-:W-:-:S05]  /*0210*/  LOP3.LUT R5, R4, 0x4, RZ, 0xc0, !PT ;  /* 0x0000000404057812 */ /* 0x000fca00078ec0ff */
[----:B------:R-:W-:Y:S01]  /*0220*/  @!P2 STS [R5+UR4], R8 ;  /* 0x000000080500a988 */ /* 0x000fe20008000804 */
[----:B------:R-:W-:Y:S06]  /*0230*/  BAR.SYNC.DEFER_BLOCKING 0x0 ;  /* 0x0000000000007b1d */ /* 0x000fec0000010000 */
[----:B------:R-:W1:Y:S04]  /*0240*/  @!P3 LDS R11, [R12] ;  /* 0x000000000c0bb984 */ /* 0x000e680000000800 */
[----:B-1----:R-:W1:Y:S02]  /*0250*/  SHFL.BFLY PT, R4, R11, 0x1, 0x1f ;  /* 0x0c201f000b047f89 */ /* 0x002e6400000e0000 */
[----:B-1----:R-:W-:-:S05]  /*0260*/  FADD R7, R11, R4 ;  /* 0x000000040b077221 */ /* 0x002fca0000000000 */
[----:B------:R-:W-:Y:S01]  /*0270*/  @P1 STS [R12], R7 ;  /* 0x000000070c001388 */ /* 0x000fe20000000800 */
[----:B------:R-:W-:Y:S06]  /*0280*/  BAR.SYNC.DEFER_BLOCKING 0x0 ;  /* 0x0000000000007b1d */ /* 0x000fec0000010000 */
[----:B------:R-:W1:Y:S02]  /*0290*/  LDS R4, [UR4] ;  /* 0x00000004ff047984 */ /* 0x000e640008000800 */
[----:B-1----:R-:W-:-:S04]  /*02a0*/  FMUL R4, R4, 0.015625 ;  /* 0x3c80000004047820 */ /* 0x002fc80000400000 */
[----:B------:R-:W-:-:S04]  /*02b0*/  FADD R6, R13, -R4 ;  /* 0x800000040d067221 */ /* 0x000fc80000000000 */
[----:B------:R-:W-:-:S05]  /*02c0*/  FMUL R6, R6, R6 ;  /* 0x0000000606067220 */ /* 0x000fca0000400000 */
[----:B------:R-:W-:Y:S01]  /*02d0*/  FSEL R6, R6, RZ, !P0 ;  /* 0x000000ff06067208 */ /* 0x000fe20004000000 */
[----:B------:R-:W-:Y:S01]  /*02e0*/  BAR.SYNC.DEFER_BLOCKING 0x0 ;  /* 0x0000000000007b1d */ /* 0x000fe20000010000 */
[----:B------:R-:W-:-:S05]  /*02f0*/  ISETP.EQ.AND P0, PT, R3, RZ, !P0 ;  /* 0x000000ff0300720c */ /* 0x000fca0004702270 */
[----:B------:R-:W1:Y:S02]  /*0300*/  SHFL.BFLY PT, R9, R6, 0x10, 0x1f ;  /* 0x0e001f0006097f89 */ /* 0x000e6400000e0000 */
[----:B-1----:R-:W-:-:S05]  /*0310*/  FADD R9, R6, R9 ;  /* 0x0000000906097221 */ /* 0x002fca0000000000 */
[----:B------:R-:W1:Y:S02]  /*0320*/  SHFL.BFLY PT, R8, R9, 0x8, 0x1f ;  /* 0x0d001f0009087f89 */ /* 0x000e6400000e0000 */
[----:B-1----:R-:W-:-:S05]  /*0330*/  FADD R8, R9, R8 ;  /* 0x0000000809087221 */ /* 0x002fca0000000000 */
[----:B------:R-:W1:Y:S02]  /*0340*/  SHFL.BFLY PT, R7, R8, 0x4, 0x1f ;  /* 0x0c801f0008077f89 */ /* 0x000e6400000e0000 */
[----:B-1----:R-:W-:-:S05]  /*0350*/  FADD R7, R8, R7 ;  /* 0x0000000708077221 */ /* 0x002fca0000000000 */
[----:B------:R-:W1:Y:S02]  /*0360*/  SHFL.BFLY PT, R10, R7, 0x2, 0x1f ;  /* 0x0c401f00070a7f89 */ /* 0x000e6400000e0000 */
[----:B-1----:R-:W-:Y:S02]  /*0370*/  FADD R10, R7, R10 ;  /* 0x0000000a070a7221 */ /* 0x002fe40000000000 */
[----:B------:R-:W1:Y:S03]  /*0380*/  LDC.64 R6, c[0x0][0x228] ;  /* 0x00008a00ff067b82 */ /* 0x000e660000000a00 */
[----:B------:R-:W2:Y:S02]  /*0390*/  SHFL.BFLY PT, R11, R10, 0x1, 0x1f ;  /* 0x0c201f000a0b7f89 */ /* 0x000ea400000e0000 */
[----:B--2---:R-:W-:-:S03]  /*03a0*/  FADD R14, R10, R11 ;  /* 0x0000000b0a0e7221 */ /* 0x004fc60000000000 */
[----:B------:R-:W2:Y:S02]  /*03b0*/  LDC.64 R10, c[0x0][0x220] ;  /* 0x00008800ff0a7b82 */ /* 0x000ea40000000a00 */
[----:B------:R3:W-:Y:S06]  /*03c0*/  @!P2 STS [R5+UR4], R14 ;  /* 0x0000000e0500a988 */ /* 0x0007ec0008000804 */
[----:B------:R-:W-:Y:S01]  /*03d0*/  BAR.SYNC.DEFER_BLOCKING 0x0 ;  /* 0x0000000000007b1d */ /* 0x000fe20000010000 */
[----:B---3--:R-:W-:-:S05]  /*03e0*/  MOV R14, 0x3c800000 ;  /* 0x3c800000000e7802 */ /* 0x008fca0000000f00 */
[----:B------:R-:W3:Y:S04]  /*03f0*/  @!P3 LDS R2, [R12] ;  /* 0x000000000c02b984 */ /* 0x000ee80000000800 */
[----:B---3--:R-:W3:Y:S02]  /*0400*/  SHFL.BFLY PT, R9, R2, 0x1, 0x1f ;  /* 0x0c201f0002097f89 */ /* 0x008ee400000e0000 */
[----:B---3--:R-:W-:Y:S01]  /*0410*/  FADD R13, R2, R9 ;  /* 0x00000009020d7221 */ /* 0x008fe20000000000 */
[C---:B-1----:R-:W-:Y:S01]  /*0420*/  IMAD.WIDE R2, R0.reuse, 0x4, R6 ;  /* 0x0000000400027825 */ /* 0x042fe200078e0206 */
[----:B------:R-:W1:Y:S03]  /*0430*/  LDC.64 R8, c[0x0][0x218] ;  /* 0x00008600ff087b82 */ /* 0x000e660000000a00 */
[----:B------:R-:W-:Y:S05]  /*0440*/  @P1 STS [R12], R13 ;  /* 0x0000000d0c001388 */ /* 0x000fea0000000800 */
[----:B------:R-:W-:Y:S01]  /*0450*/  BAR.SYNC.DEFER_BLOCKING 0x0 ;  /* 0x0000000000007b1d */ /* 0x000fe20000010000 */
[----:B-1----:R-:W-:-:S04]  /*0460*/  IMAD.WIDE R6, R0, 0x4, R8 ;  /* 0x0000000400067825 */ /* 0x002fc800078e0208 */
[----:B--2---:R-:W-:Y:S01]  /*0470*/  IMAD.WIDE R8, R0, 0x4, R10 ;  /* 0x0000000400087825 */ /* 0x004fe200078e020a */
[----:B------:R-:W1:Y:S03]  /*0480*/  LDS R15, [UR4] ;  /* 0x00000004ff0f7984 */ /* 0x000e660008000800 */
[----:B-1----:R-:W-:-:S06]  /*0490*/  FFMA R5, R15, R14, 9.9999997473787516356e-06 ;  /* 0x3727c5ac0f057423 */ /* 0x002fcc000000000e */
[----:B------:R-:W1:Y:S02]  /*04a0*/  MUFU.RSQ R5, R5 ;  /* 0x0000000500057308 */ /* 0x000e640000001400 */
[----:B-1----:R1:W-:Y:S04]  /*04b0*/  @P0 STG.E desc[UR6][R2.64], R5 ;  /* 0x0000000502000986 */ /* 0x0023e8000c101906 */
[----:B------:R1:W-:Y:S01]  /*04c0*/  @P0 STG.E desc[UR6][R6.64], R4 ;  /* 0x0000000406000986 */ /* 0x0003e2000c101906 */
[----:B------:R-:W-:Y:S05]  /*04d0*/  @!P0 EXIT ;  /* 0x000000000000894d */ /* 0x000fea0003800000 */
[----:B------:R-:W-:Y:S01]  /*04e0*/  STG.E desc[UR6][R8.64], R15 ;  /* 0x0000000f08007986 */ /* 0x000fe2000c101906 */
[----:B------:R-:W-:Y:S05]  /*04f0*/  EXIT ;  /* 0x000000000000794d */ /* 0x000fea0003800000 */
.L_x_0:
[----:B------:R-:W-:-:S00]  /*0500*/  BRA `(.L_x_0) ;  /* 0xfffffffc00fc7947 */ /* 0x000fc0000383ffff */
[----:B------:R-:W-:-:S00]  /*0510*/  NOP ;  /* 0x0000000000007918 */ /* 0x000fc00000000000 */
        /* <DEDUP_REMOVED lines=14> */
.L_x_1:


//--------------------- .nv.global.init           --------------------------
	.section	.nv.global.init,"aw",@progbits
.nv.global.init:
	.type		_$_str,@object
	.size		_$_str,(.L_0 - _$_str)
_$_str:
        /*0000*/ 	.byte	0x5f, 0x5f, 0x43, 0x55, 0x44, 0x41, 0x5f, 0x46, 0x54, 0x5a, 0x00
.L_0:


//--------------------- .nv.shared.triton_per_fused_native_group_norm_26 --------------------------
	.section	.nv.shared.triton_per_fused_native_group_norm_26,"aw",@nobits
	.sectionflags	@""
	.align	16
	.zero		1024


//--------------------- .nv.constant0.triton_per_fused_native_group_norm_26 --------------------------
	.section	.nv.constant0.triton_per_fused_native_group_norm_26,"a",@progbits
	.sectionflags	@""
	.align	4
.nv.constant0.triton_per_fused_native_group_norm_26:
	.zero		568
